//
// Generated by NVIDIA NVVM Compiler
//
// Compiler Build ID: CL-36424714
// Cuda compilation tools, release 13.0, V13.0.88
// Based on NVVM 20.0.0
//

.version 9.0
.target sm_100
.address_size 64

	// .globl	DXbinaryentropyXsigmoidY

.visible .entry DXbinaryentropyXsigmoidY(
	.param .u32 DXbinaryentropyXsigmoidY_param_0,
	.param .u64 .ptr .align 1 DXbinaryentropyXsigmoidY_param_1,
	.param .u64 .ptr .align 1 DXbinaryentropyXsigmoidY_param_2,
	.param .u64 .ptr .align 1 DXbinaryentropyXsigmoidY_param_3,
	.param .u64 .ptr .align 1 DXbinaryentropyXsigmoidY_param_4
)
{
	.reg .pred 	%p<6>;
	.reg .b32 	%r<34>;
	.reg .b64 	%rd<14>;
	.reg .b64 	%fd<57>;

	ld.param.u32 	%r12, [DXbinaryentropyXsigmoidY_param_0];
	ld.param.u64 	%rd1, [DXbinaryentropyXsigmoidY_param_1];
	ld.param.u64 	%rd2, [DXbinaryentropyXsigmoidY_param_2];
	ld.param.u64 	%rd3, [DXbinaryentropyXsigmoidY_param_3];
	ld.param.u64 	%rd4, [DXbinaryentropyXsigmoidY_param_4];
	mov.u32 	%r13, %tid.x;
	mov.u32 	%r14, %ctaid.x;
	mov.u32 	%r15, %ntid.x;
	mad.lo.s32 	%r1, %r14, %r15, %r13;
	setp.ge.s32 	%p1, %r1, %r12;
	@%p1 bra 	$L__BB0_9;
	cvta.to.global.u64 	%rd5, %rd3;
	cvta.to.global.u64 	%rd6, %rd2;
	cvta.to.global.u64 	%rd7, %rd1;
	ld.global.f64 	%fd1, [%rd5];
	mul.wide.s32 	%rd8, %r1, 8;
	add.s64 	%rd9, %rd6, %rd8;
	ld.global.f64 	%fd2, [%rd9];
	add.s64 	%rd10, %rd7, %rd8;
	ld.global.f64 	%fd12, [%rd10];
	mov.f64 	%fd13, 0d3FF0000000000000;
	sub.f64 	%fd14, %fd13, %fd12;
	div.rn.f64 	%fd54, %fd12, %fd14;
	{
	.reg .b32 %temp; 
	mov.b64 	{%temp, %r30}, %fd54;
	}
	{
	.reg .b32 %temp; 
	mov.b64 	{%r31, %temp}, %fd54;
	}
	setp.gt.s32 	%p2, %r30, 1048575;
	mov.b32 	%r32, -1023;
	@%p2 bra 	$L__BB0_3;
	mul.f64 	%fd54, %fd54, 0d4350000000000000;
	{
	.reg .b32 %temp; 
	mov.b64 	{%temp, %r30}, %fd54;
	}
	{
	.reg .b32 %temp; 
	mov.b64 	{%r31, %temp}, %fd54;
	}
	mov.b32 	%r32, -1077;
$L__BB0_3:
	add.s32 	%r18, %r30, -1;
	setp.gt.u32 	%p3, %r18, 2146435070;
	@%p3 bra 	$L__BB0_7;
	shr.u32 	%r21, %r30, 20;
	add.s32 	%r33, %r32, %r21;
	and.b32  	%r22, %r30, 1048575;
	or.b32  	%r23, %r22, 1072693248;
	mov.b64 	%fd55, {%r31, %r23};
	setp.lt.u32 	%p5, %r23, 1073127583;
	@%p5 bra 	$L__BB0_6;
	{
	.reg .b32 %temp; 
	mov.b64 	{%r24, %temp}, %fd55;
	}
	{
	.reg .b32 %temp; 
	mov.b64 	{%temp, %r25}, %fd55;
	}
	add.s32 	%r26, %r25, -1048576;
	mov.b64 	%fd55, {%r24, %r26};
	add.s32 	%r33, %r33, 1;
$L__BB0_6:
	add.f64 	%fd16, %fd55, 0dBFF0000000000000;
	add.f64 	%fd17, %fd55, 0d3FF0000000000000;
	rcp.approx.ftz.f64 	%fd18, %fd17;
	neg.f64 	%fd19, %fd17;
	fma.rn.f64 	%fd20, %fd19, %fd18, 0d3FF0000000000000;
	fma.rn.f64 	%fd21, %fd20, %fd20, %fd20;
	fma.rn.f64 	%fd22, %fd21, %fd18, %fd18;
	mul.f64 	%fd23, %fd16, %fd22;
	fma.rn.f64 	%fd24, %fd16, %fd22, %fd23;
	mul.f64 	%fd25, %fd24, %fd24;
	fma.rn.f64 	%fd26, %fd25, 0d3EB1380B3AE80F1E, 0d3ED0EE258B7A8B04;
	fma.rn.f64 	%fd27, %fd26, %fd25, 0d3EF3B2669F02676F;
	fma.rn.f64 	%fd28, %fd27, %fd25, 0d3F1745CBA9AB0956;
	fma.rn.f64 	%fd29, %fd28, %fd25, 0d3F3C71C72D1B5154;
	fma.rn.f64 	%fd30, %fd29, %fd25, 0d3F624924923BE72D;
	fma.rn.f64 	%fd31, %fd30, %fd25, 0d3F8999999999A3C4;
	fma.rn.f64 	%fd32, %fd31, %fd25, 0d3FB5555555555554;
	sub.f64 	%fd33, %fd16, %fd24;
	add.f64 	%fd34, %fd33, %fd33;
	neg.f64 	%fd35, %fd24;
	fma.rn.f64 	%fd36, %fd35, %fd16, %fd34;
	mul.f64 	%fd37, %fd22, %fd36;
	mul.f64 	%fd38, %fd25, %fd32;
	fma.rn.f64 	%fd39, %fd38, %fd24, %fd37;
	xor.b32  	%r27, %r33, -2147483648;
	mov.b32 	%r28, 1127219200;
	mov.b64 	%fd40, {%r27, %r28};
	mov.b32 	%r29, -2147483648;
	mov.b64 	%fd41, {%r29, %r28};
	sub.f64 	%fd42, %fd40, %fd41;
	fma.rn.f64 	%fd43, %fd42, 0d3FE62E42FEFA39EF, %fd24;
	fma.rn.f64 	%fd44, %fd42, 0dBFE62E42FEFA39EF, %fd43;
	sub.f64 	%fd45, %fd44, %fd24;
	sub.f64 	%fd46, %fd39, %fd45;
	fma.rn.f64 	%fd47, %fd42, 0d3C7ABC9E3B39803F, %fd46;
	add.f64 	%fd56, %fd43, %fd47;
	bra.uni 	$L__BB0_8;
$L__BB0_7:
	fma.rn.f64 	%fd15, %fd54, 0d7FF0000000000000, 0d7FF0000000000000;
	{
	.reg .b32 %temp; 
	mov.b64 	{%temp, %r19}, %fd54;
	}
	and.b32  	%r20, %r19, 2147483647;
	setp.eq.s32 	%p4, %r20, 0;
	selp.f64 	%fd56, 0dFFF0000000000000, %fd15, %p4;
$L__BB0_8:
	sub.f64 	%fd48, %fd2, %fd56;
	mul.f64 	%fd49, %fd1, %fd48;
	cvt.rn.f64.s32 	%fd50, %r12;
	div.rn.f64 	%fd51, %fd49, %fd50;
	cvta.to.global.u64 	%rd11, %rd4;
	add.s64 	%rd13, %rd11, %rd8;
	ld.global.f64 	%fd52, [%rd13];
	sub.f64 	%fd53, %fd52, %fd51;
	st.global.f64 	[%rd13], %fd53;
$L__BB0_9:
	ret;

}


// ===== COMPILED SASS (sm_100) =====

	.target	sm_100

	.elftype	@"ET_EXEC"


//--------------------- .note.nv.tkinfo           --------------------------
	.section	.note.nv.tkinfo,"",@"SHT_NOTE"
	.sectionflags	@"SHF_NOTE_NV_TKINFO"
	.tkinfo
        /*0018*/ 	.word	0x00000002
        /*0030*/ 	.string	""
        /*0030*/ 	.string	"ptxas"
        /*0030*/ 	.string	"Cuda compilation tools, release 13.0, V13.0.88"
        /*0030*/ 	.string	"Build cuda_13.0.r13.0/compiler.36424714_0"
        /*0030*/ 	.string	"-arch sm_100 -m 64 "



//--------------------- .note.nv.cuinfo           --------------------------
	.section	.note.nv.cuinfo,"",@"SHT_NOTE"
	.sectionflags	@"SHF_NOTE_NV_CUINFO"
        /*0018*/ 	.short	0x0002
        /*001a*/ 	.short	0x0064
        /*001c*/ 	.short	0x0082
	.zero		2


//--------------------- .nv.info                  --------------------------
	.section	.nv.info,"",@"SHT_CUDA_INFO"
	.align	4


	//----- nvinfo : EIATTR_REGCOUNT
	.align		4
        /*0000*/ 	.byte	0x04, 0x2f
        /*0002*/ 	.short	(.L_1 - .L_0)
	.align		4
.L_0:
        /*0004*/ 	.word	index@(DXbinaryentropyXsigmoidY)
        /*0008*/ 	.word	0x0000001c


	//----- nvinfo : EIATTR_FRAME_SIZE
	.align		4
.L_1:
        /*000c*/ 	.byte	0x04, 0x11
        /*000e*/ 	.short	(.L_3 - .L_2)
	.align		4
.L_2:
        /*0010*/ 	.word	index@($__internal_0_$__cuda_sm20_div_rn_f64_full)
        /*0014*/ 	.word	0x00000000


	//----- nvinfo : EIATTR_FRAME_SIZE
	.align		4
.L_3:
        /*0018*/ 	.byte	0x04, 0x11
        /*001a*/ 	.short	(.L_5 - .L_4)
	.align		4
.L_4:
        /*001c*/ 	.word	index@(DXbinaryentropyXsigmoidY)
        /*0020*/ 	.word	0x00000000


	//----- nvinfo : EIATTR_MIN_STACK_SIZE
	.align		4
.L_5:
        /*0024*/ 	.byte	0x04, 0x12
        /*0026*/ 	.short	(.L_7 - .L_6)
	.align		4
.L_6:
        /*0028*/ 	.word	index@(DXbinaryentropyXsigmoidY)
        /*002c*/ 	.word	0x00000000
.L_7:


//--------------------- .nv.compat                --------------------------
	.section	.nv.compat,"",@"SHT_CUDA_COMPAT_INFO"
	.align	4
        /*0000*/ 	.byte	0x02, 0x09, 0x00, 0x00, 0x02, 0x02, 0x01, 0x00, 0x02, 0x05, 0x05, 0x00, 0x03, 0x07, 0x01, 0x01
        /*0010*/ 	.byte	0x02, 0x03, 0x00, 0x00, 0x02, 0x06, 0x01, 0x00, 0x04, 0x0b, 0x08, 0x00, 0x01, 0x00, 0x00, 0x00
        /*0020*/ 	.byte	0x00, 0x00, 0x00, 0x00


//--------------------- .nv.info.DXbinaryentropyXsigmoidY --------------------------
	.section	.nv.info.DXbinaryentropyXsigmoidY,"",@"SHT_CUDA_INFO"
	.sectionflags	@""
	.align	4


	//----- nvinfo : EIATTR_CUDA_API_VERSION
	.align		4
        /*0000*/ 	.byte	0x04, 0x37
        /*0002*/ 	.short	(.L_9 - .L_8)
.L_8:
        /*0004*/ 	.word	0x00000082


	//----- nvinfo : EIATTR_KPARAM_INFO
	.align		4
.L_9:
        /*0008*/ 	.byte	0x04, 0x17
        /*000a*/ 	.short	(.L_11 - .L_10)
.L_10:
        /*000c*/ 	.word	0x00000000
        /*0010*/ 	.short	0x0004
        /*0012*/ 	.short	0x0020
        /*0014*/ 	.byte	0x00, 0xf5, 0x21, 0x00


	//----- nvinfo : EIATTR_KPARAM_INFO
	.align		4
.L_11:
        /*0018*/ 	.byte	0x04, 0x17
        /*001a*/ 	.short	(.L_13 - .L_12)
.L_12:
        /*001c*/ 	.word	0x00000000
        /*0020*/ 	.short	0x0003
        /*0022*/ 	.short	0x0018
        /*0024*/ 	.byte	0x00, 0xf5, 0x21, 0x00


	//----- nvinfo : EIATTR_KPARAM_INFO
	.align		4
.L_13:
        /*0028*/ 	.byte	0x04, 0x17
        /*002a*/ 	.short	(.L_15 - .L_14)
.L_14:
        /*002c*/ 	.word	0x00000000
        /*0030*/ 	.short	0x0002
        /*0032*/ 	.short	0x0010
        /*0034*/ 	.byte	0x00, 0xf5, 0x21, 0x00


	//----- nvinfo : EIATTR_KPARAM_INFO
	.align		4
.L_15:
        /*0038*/ 	.byte	0x04, 0x17
        /*003a*/ 	.short	(.L_17 - .L_16)
.L_16:
        /*003c*/ 	.word	0x00000000
        /*0040*/ 	.short	0x0001
        /*0042*/ 	.short	0x0008
        /*0044*/ 	.byte	0x00, 0xf5, 0x21, 0x00


	//----- nvinfo : EIATTR_KPARAM_INFO
	.align		4
.L_17:
        /*0048*/ 	.byte	0x04, 0x17
        /*004a*/ 	.short	(.L_19 - .L_18)
.L_18:
        /*004c*/ 	.word	0x00000000
        /*0050*/ 	.short	0x0000
        /*0052*/ 	.short	0x0000
        /*0054*/ 	.byte	0x00, 0xf0, 0x11, 0x00


	//----- nvinfo : EIATTR_SPARSE_MMA_MASK
	.align		4
.L_19:
        /*0058*/ 	.byte	0x03, 0x50
        /*005a*/ 	.short	0x0000


	//----- nvinfo : EIATTR_MAXREG_COUNT
	.align		4
        /*005c*/ 	.byte	0x03, 0x1b
        /*005e*/ 	.short	0x00ff


	//----- nvinfo : EIATTR_MERCURY_ISA_VERSION
	.align		4
        /*0060*/ 	.byte	0x03, 0x5f
        /*0062*/ 	.short	0x0101


	//----- nvinfo : EIATTR_VRC_CTA_INIT_COUNT
	.align		4
        /*0064*/ 	.byte	0x02, 0x4a
	.zero		1
	.zero		1


	//----- nvinfo : EIATTR_EXIT_INSTR_OFFSETS
	.align		4
        /*0068*/ 	.byte	0x04, 0x1c
        /*006a*/ 	.short	(.L_21 - .L_20)


	//   ....[0]....
.L_20:
        /*006c*/ 	.word	0x00000070


	//   ....[1]....
        /*0070*/ 	.word	0x000009a0


	//----- nvinfo : EIATTR_CRS_STACK_SIZE
	.align		4
.L_21:
        /*0074*/ 	.byte	0x04, 0x1e
        /*0076*/ 	.short	(.L_23 - .L_22)
.L_22:
        /*0078*/ 	.word	0x00000000


	//----- nvinfo : EIATTR_CBANK_PARAM_SIZE
	.align		4
.L_23:
        /*007c*/ 	.byte	0x03, 0x19
        /*007e*/ 	.short	0x0028


	//----- nvinfo : EIATTR_PARAM_CBANK
	.align		4
        /*0080*/ 	.byte	0x04, 0x0a
        /*0082*/ 	.short	(.L_25 - .L_24)
	.align		4
.L_24:
        /*0084*/ 	.word	index@(.nv.constant0.DXbinaryentropyXsigmoidY)
        /*0088*/ 	.short	0x0380
        /*008a*/ 	.short	0x0028


	//----- nvinfo : EIATTR_SW_WAR
	.align		4
.L_25:
        /*008c*/ 	.byte	0x04, 0x36
        /*008e*/ 	.short	(.L_27 - .L_26)
.L_26:
        /*0090*/ 	.word	0x00000008
.L_27:


//--------------------- .nv.callgraph             --------------------------
	.section	.nv.callgraph,"",@"SHT_CUDA_CALLGRAPH"
	.align	4
	.sectionentsize	8
	.align		4
        /*0000*/ 	.word	0x00000000
	.align		4
        /*0004*/ 	.word	0xffffffff
	.align		4
        /*0008*/ 	.word	0x00000000
	.align		4
        /*000c*/ 	.word	0xfffffffe
	.align		4
        /*0010*/ 	.word	0x00000000
	.align		4
        /*0014*/ 	.word	0xfffffffd
	.align		4
        /*0018*/ 	.word	0x00000000
	.align		4
        /*001c*/ 	.word	0xfffffffc


//--------------------- .text.DXbinaryentropyXsigmoidY --------------------------
	.section	.text.DXbinaryentropyXsigmoidY,"ax",@progbits
	.align	128
        .global         DXbinaryentropyXsigmoidY
        .type           DXbinaryentropyXsigmoidY,@function
        .size           DXbinaryentropyXsigmoidY,(.L_x_13 - DXbinaryentropyXsigmoidY)
        .other          DXbinaryentropyXsigmoidY,@"STO_CUDA_ENTRY STV_DEFAULT"
DXbinaryentropyXsigmoidY:
.text.DXbinaryentropyXsigmoidY:
[----:B------:R-:W-:Y:S01]  /*0000*/  LDC R1, c[0x0][0x37c] ;  /* 0x0000df00ff017b82 */ /* 0x000fe20000000800 */
[----:B------:R-:W0:Y:S07]  /*0010*/  S2R R0, SR_TID.X ;  /* 0x0000000000007919 */ /* 0x000e2e0000002100 */
[----:B------:R-:W0:Y:S01]  /*0020*/  S2UR UR4, SR_CTAID.X ;  /* 0x00000000000479c3 */ /* 0x000e220000002500 */
[----:B------:R-:W1:Y:S07]  /*0030*/  LDCU UR5, c[0x0][0x380] ;  /* 0x00007000ff0577ac */ /* 0x000e6e0008000800 */
[----:B------:R-:W0:Y:S02]  /*0040*/  LDC R3, c[0x0][0x360] ;  /* 0x0000d800ff037b82 */ /* 0x000e240000000800 */
[----:B0-----:R-:W-:-:S05]  /*0050*/  IMAD R0, R3, UR4, R0 ;  /* 0x0000000403007c24 */ /* 0x001fca000f8e0200 */
[----:B-1----:R-:W-:-:S13]  /*0060*/  ISETP.GE.AND P0, PT, R0, UR5, PT ;  /* 0x0000000500007c0c */ /* 0x002fda000bf06270 */
[----:B------:R-:W-:Y:S05]  /*0070*/  @P0 EXIT ;  /* 0x000000000000094d */ /* 0x000fea0003800000 */
[----:B------:R-:W0:Y:S01]  /*0080*/  LDC.64 R8, c[0x0][0x388] ;  /* 0x0000e200ff087b82 */ /* 0x000e220000000a00 */
[----:B------:R-:W1:Y:S07]  /*0090*/  LDCU.64 UR4, c[0x0][0x358] ;  /* 0x00006b00ff0477ac */ /* 0x000e6e0008000a00 */
[----:B------:R-:W2:Y:S01]  /*00a0*/  LDC.64 R6, c[0x0][0x390] ;  /* 0x0000e400ff067b82 */ /* 0x000ea20000000a00 */
[----:B0-----:R-:W-:-:S06]  /*00b0*/  IMAD.WIDE R8, R0, 0x8, R8 ;  /* 0x0000000800087825 */ /* 0x001fcc00078e0208 */
[----:B-1----:R-:W3:Y:S01]  /*00c0*/  LDG.E.64 R8, desc[UR4][R8.64] ;  /* 0x0000000408087981 */ /* 0x002ee2000c1e1b00 */
[----:B------:R-:W0:Y:S01]  /*00d0*/  LDC.64 R4, c[0x0][0x398] ;  /* 0x0000e600ff047b82 */ /* 0x000e220000000a00 */
[----:B--2---:R-:W-:-:S06]  /*00e0*/  IMAD.WIDE R6, R0, 0x8, R6 ;  /* 0x0000000800067825 */ /* 0x004fcc00078e0206 */
[----:B------:R-:W5:Y:S04]  /*00f0*/  LDG.E.64 R6, desc[UR4][R6.64] ;  /* 0x0000000406067981 */ /* 0x000f68000c1e1b00 */
[----:B0-----:R-:W5:Y:S01]  /*0100*/  LDG.E.64 R4, desc[UR4][R4.64] ;  /* 0x0000000404047981 */ /* 0x001f62000c1e1b00 */
[----:B------:R-:W-:Y:S01]  /*0110*/  IMAD.MOV.U32 R2, RZ, RZ, 0x1 ;  /* 0x00000001ff027424 */ /* 0x000fe200078e00ff */
[----:B------:R-:W-:Y:S01]  /*0120*/  BSSY.RECONVERGENT B0, `(.L_x_0) ;  /* 0x0000013000007945 */ /* 0x000fe20003800200 */
[----:B---3--:R-:W-:-:S06]  /*0130*/  DADD R10, -R8, 1 ;  /* 0x3ff00000080a7429 */ /* 0x008fcc0000000100 */
[----:B------:R-:W0:Y:S02]  /*0140*/  MUFU.RCP64H R3, R11 ;  /* 0x0000000b00037308 */ /* 0x000e240000001800 */
[----:B0-----:R-:W-:-:S08]  /*0150*/  DFMA R12, -R10, R2, 1 ;  /* 0x3ff000000a0c742b */ /* 0x001fd00000000102 */
[----:B------:R-:W-:-:S08]  /*0160*/  DFMA R12, R12, R12, R12 ;  /* 0x0000000c0c0c722b */ /* 0x000fd0000000000c */
[----:B------:R-:W-:-:S08]  /*0170*/  DFMA R12, R2, R12, R2 ;  /* 0x0000000c020c722b */ /* 0x000fd00000000002 */
[----:B------:R-:W-:-:S08]  /*0180*/  DFMA R2, -R10, R12, 1 ;  /* 0x3ff000000a02742b */ /* 0x000fd0000000010c */
[----:B------:R-:W-:-:S08]  /*0190*/  DFMA R2, R12, R2, R12 ;  /* 0x000000020c02722b */ /* 0x000fd0000000000c */
[----:B------:R-:W-:-:S08]  /*01a0*/  DMUL R12, R8, R2 ;  /* 0x00000002080c7228 */ /* 0x000fd00000000000 */
[----:B------:R-:W-:-:S08]  /*01b0*/  DFMA R14, -R10, R12, R8 ;  /* 0x0000000c0a0e722b */ /* 0x000fd00000000108 */
[----:B------:R-:W-:Y:S01]  /*01c0*/  DFMA R2, R2, R14, R12 ;  /* 0x0000000e0202722b */ /* 0x000fe2000000000c */
[----:B------:R-:W-:-:S09]  /*01d0*/  FSETP.GEU.AND P1, PT, |R9|, 6.5827683646048100446e-37, PT ;  /* 0x036000000900780b */ /* 0x000fd20003f2e200 */
[----:B------:R-:W-:-:S05]  /*01e0*/  FFMA R12, RZ, R11, R3 ;  /* 0x0000000bff0c7223 */ /* 0x000fca0000000003 */
[----:B------:R-:W-:-:S13]  /*01f0*/  FSETP.GT.AND P0, PT, |R12|, 1.469367938527859385e-39, PT ;  /* 0x001000000c00780b */ /* 0x000fda0003f04200 */
[----:B------:R-:W-:Y:S05]  /*0200*/  @P0 BRA P1, `(.L_x_1) ;  /* 0x0000000000100947 */ /* 0x000fea0000800000 */
[----:B------:R-:W-:Y:S01]  /*0210*/  IMAD.MOV.U32 R12, RZ, RZ, R8 ;  /* 0x000000ffff0c7224 */ /* 0x000fe200078e0008 */
[----:B------:R-:W-:Y:S01]  /*0220*/  MOV R14, 0x250 ;  /* 0x00000250000e7802 */ /* 0x000fe20000000f00 */
[----:B------:R-:W-:-:S07]  /*0230*/  IMAD.MOV.U32 R13, RZ, RZ, R9 ;  /* 0x000000ffff0d7224 */ /* 0x000fce00078e0009 */
[----:B-----5:R-:W-:Y:S05]  /*0240*/  CALL.REL.NOINC `($__internal_0_$__cuda_sm20_div_rn_f64_full) ;  /* 0x0000000400d87944 */ /* 0x020fea0003c00000 */
.L_x_1:
[----:B------:R-:W-:Y:S05]  /*0250*/  BSYNC.RECONVERGENT B0 ;  /* 0x0000000000007941 */ /* 0x000fea0003800200 */
.L_x_0:
[----:B------:R-:W-:Y:S01]  /*0260*/  ISETP.GT.AND P0, PT, R3, 0xfffff, PT ;  /* 0x000fffff0300780c */ /* 0x000fe20003f04270 */
[----:B------:R-:W-:Y:S01]  /*0270*/  IMAD.MOV.U32 R10, RZ, RZ, R2 ;  /* 0x000000ffff0a7224 */ /* 0x000fe200078e0002 */
[----:B------:R-:W-:Y:S01]  /*0280*/  BSSY.RECONVERGENT B0, `(.L_x_2) ;  /* 0x0000052000007945 */ /* 0x000fe20003800200 */
[--C-:B------:R-:W-:Y:S02]  /*0290*/  IMAD.MOV.U32 R11, RZ, RZ, R3.reuse ;  /* 0x000000ffff0b7224 */ /* 0x100fe400078e0003 */
[----:B------:R-:W-:-:S08]  /*02a0*/  IMAD.MOV.U32 R8, RZ, RZ, R3 ;  /* 0x000000ffff087224 */ /* 0x000fd000078e0003 */
[----:B------:R-:W-:-:S10]  /*02b0*/  @!P0 DMUL R10, R10, 1.80143985094819840000e+16 ;  /* 0x435000000a0a8828 */ /* 0x000fd40000000000 */
[----:B------:R-:W-:Y:S02]  /*02c0*/  @!P0 IMAD.MOV.U32 R8, RZ, RZ, R11 ;  /* 0x000000ffff088224 */ /* 0x000fe400078e000b */
[----:B------:R-:W-:Y:S02]  /*02d0*/  @!P0 IMAD.MOV.U32 R2, RZ, RZ, R10 ;  /* 0x000000ffff028224 */ /* 0x000fe400078e000a */
[----:B------:R-:W-:-:S05]  /*02e0*/  VIADD R3, R8, 0xffffffff ;  /* 0xffffffff08037836 */ /* 0x000fca0000000000 */
[----:B------:R-:W-:Y:S01]  /*02f0*/  ISETP.GT.U32.AND P1, PT, R3, 0x7feffffe, PT ;  /* 0x7feffffe0300780c */ /* 0x000fe20003f24070 */
[----:B------:R-:W-:Y:S02]  /*0300*/  IMAD.MOV.U32 R3, RZ, RZ, -0x3ff ;  /* 0xfffffc01ff037424 */ /* 0x000fe400078e00ff */
[----:B------:R-:W-:-:S10]  /*0310*/  @!P0 IMAD.MOV.U32 R3, RZ, RZ, -0x435 ;  /* 0xfffffbcbff038424 */ /* 0x000fd400078e00ff */
[----:B------:R-:W-:Y:S05]  /*0320*/  @P1 BRA `(.L_x_3) ;  /* 0x0000000400041947 */ /* 0x000fea0003800000 */
[C---:B------:R-:W-:Y:S01]  /*0330*/  LOP3.LUT R9, R8.reuse, 0xfffff, RZ, 0xc0, !PT ;  /* 0x000fffff08097812 */ /* 0x040fe200078ec0ff */
[----:B------:R-:W-:Y:S01]  /*0340*/  IMAD.MOV.U32 R10, RZ, RZ, R2 ;  /* 0x000000ffff0a7224 */ /* 0x000fe200078e0002 */
[----:B------:R-:W-:Y:S01]  /*0350*/  UMOV UR6, 0x3ae80f1e ;  /* 0x3ae80f1e00067882 */ /* 0x000fe20000000000 */
[----:B------:R-:W-:Y:S01]  /*0360*/  IMAD.MOV.U32 R12, RZ, RZ, RZ ;  /* 0x000000ffff0c7224 */ /* 0x000fe200078e00ff */
[----:B------:R-:W-:Y:S01]  /*0370*/  LOP3.LUT R11, R9, 0x3ff00000, RZ, 0xfc, !PT ;  /* 0x3ff00000090b7812 */ /* 0x000fe200078efcff */
[----:B------:R-:W-:Y:S01]  /*0380*/  IMAD.MOV.U32 R20, RZ, RZ, -0x748574fc ;  /* 0x8b7a8b04ff147424 */ /* 0x000fe200078e00ff */
[----:B------:R-:W-:Y:S01]  /*0390*/  UMOV UR7, 0x3eb1380b ;  /* 0x3eb1380b00077882 */ /* 0x000fe20000000000 */
[----:B------:R-:W-:Y:S01]  /*03a0*/  IMAD.MOV.U32 R21, RZ, RZ, 0x3ed0ee25 ;  /* 0x3ed0ee25ff157424 */ /* 0x000fe200078e00ff */
[----:B------:R-:W-:Y:S01]  /*03b0*/  ISETP.GE.U32.AND P0, PT, R11, 0x3ff6a09f, PT ;  /* 0x3ff6a09f0b00780c */ /* 0x000fe20003f06070 */
[----:B------:R-:W-:Y:S01]  /*03c0*/  UMOV UR8, 0x80000000 ;  /* 0x8000000000087882 */ /* 0x000fe20000000000 */
[----:B------:R-:W-:Y:S01]  /*03d0*/  LEA.HI R8, R8, R3, RZ, 0xc ;  /* 0x0000000308087211 */ /* 0x000fe200078f60ff */
[----:B------:R-:W-:-:S10]  /*03e0*/  UMOV UR9, 0x43300000 ;  /* 0x4330000000097882 */ /* 0x000fd40000000000 */
[----:B------:R-:W-:Y:S02]  /*03f0*/  @P0 VIADD R9, R11, 0xfff00000 ;  /* 0xfff000000b090836 */ /* 0x000fe40000000000 */
[----:B------:R-:W-:Y:S02]  /*0400*/  @P0 VIADD R8, R8, 0x1 ;  /* 0x0000000108080836 */ /* 0x000fe40000000000 */
[----:B------:R-:W-:-:S06]  /*0410*/  @P0 IMAD.MOV.U32 R11, RZ, RZ, R9 ;  /* 0x000000ffff0b0224 */ /* 0x000fcc00078e0009 */
[C---:B------:R-:W-:Y:S02]  /*0420*/  DADD R18, R10.reuse, 1 ;  /* 0x3ff000000a127429 */ /* 0x040fe40000000000 */
[----:B------:R-:W-:-:S04]  /*0430*/  DADD R10, R10, -1 ;  /* 0xbff000000a0a7429 */ /* 0x000fc80000000000 */
[----:B------:R-:W0:Y:S02]  /*0440*/  MUFU.RCP64H R13, R19 ;  /* 0x00000013000d7308 */ /* 0x000e240000001800 */
[----:B0-----:R-:W-:-:S08]  /*0450*/  DFMA R14, -R18, R12, 1 ;  /* 0x3ff00000120e742b */ /* 0x001fd0000000010c */
[----:B------:R-:W-:-:S08]  /*0460*/  DFMA R14, R14, R14, R14 ;  /* 0x0000000e0e0e722b */ /* 0x000fd0000000000e */
[----:B------:R-:W-:-:S08]  /*0470*/  DFMA R12, R12, R14, R12 ;  /* 0x0000000e0c0c722b */ /* 0x000fd0000000000c */
[----:B------:R-:W-:-:S08]  /*0480*/  DMUL R14, R10, R12 ;  /* 0x0000000c0a0e7228 */ /* 0x000fd00000000000 */
[----:B------:R-:W-:-:S08]  /*0490*/  DFMA R14, R10, R12, R14 ;  /* 0x0000000c0a0e722b */ /* 0x000fd0000000000e */
[----:B------:R-:W-:Y:S02]  /*04a0*/  DMUL R16, R14, R14 ;  /* 0x0000000e0e107228 */ /* 0x000fe40000000000 */
[----:B------:R-:W-:-:S06]  /*04b0*/  DADD R2, R10, -R14 ;  /* 0x000000000a027229 */ /* 0x000fcc000000080e */
[----:B------:R-:W-:Y:S01]  /*04c0*/  DFMA R18, R16, UR6, R20 ;  /* 0x0000000610127c2b */ /* 0x000fe20008000014 */
[----:B------:R-:W-:Y:S01]  /*04d0*/  UMOV UR6, 0x9f02676f ;  /* 0x9f02676f00067882 */ /* 0x000fe20000000000 */
[----:B------:R-:W-:Y:S01]  /*04e0*/  UMOV UR7, 0x3ef3b266 ;  /* 0x3ef3b26600077882 */ /* 0x000fe20000000000 */
[----:B------:R-:W-:Y:S01]  /*04f0*/  LOP3.LUT R20, R8, 0x80000000, RZ, 0x3c, !PT ;  /* 0x8000000008147812 */ /* 0x000fe200078e3cff */
[----:B------:R-:W-:Y:S01]  /*0500*/  IMAD.MOV.U32 R21, RZ, RZ, 0x43300000 ;  /* 0x43300000ff157424 */ /* 0x000fe200078e00ff */
[----:B------:R-:W-:-:S03]  /*0510*/  DADD R8, R2, R2 ;  /* 0x0000000002087229 */ /* 0x000fc60000000002 */
[----:B------:R-:W-:Y:S01]  /*0520*/  DFMA R18, R16, R18, UR6 ;  /* 0x0000000610127e2b */ /* 0x000fe20008000012 */
[----:B------:R-:W-:Y:S01]  /*0530*/  UMOV UR6, 0xa9ab0956 ;  /* 0xa9ab095600067882 */ /* 0x000fe20000000000 */
[----:B------:R-:W-:Y:S01]  /*0540*/  UMOV UR7, 0x3f1745cb ;  /* 0x3f1745cb00077882 */ /* 0x000fe20000000000 */
[----:B------:R-:W-:Y:S01]  /*0550*/  DADD R2, R20, -UR8 ;  /* 0x8000000814027e29 */ /* 0x000fe20008000000 */
[----:B------:R-:W-:Y:S01]  /*0560*/  UMOV UR8, 0xfefa39ef ;  /* 0xfefa39ef00087882 */ /* 0x000fe20000000000 */
[----:B------:R-:W-:Y:S01]  /*0570*/  UMOV UR9, 0x3fe62e42 ;  /* 0x3fe62e4200097882 */ /* 0x000fe20000000000 */
[----:B------:R-:W-:Y:S02]  /*0580*/  DFMA R10, R10, -R14, R8 ;  /* 0x8000000e0a0a722b */ /* 0x000fe40000000008 */
[----:B------:R-:W-:Y:S01]  /*0590*/  DFMA R18, R16, R18, UR6 ;  /* 0x0000000610127e2b */ /* 0x000fe20008000012 */
[----:B------:R-:W-:Y:S01]  /*05a0*/  UMOV UR6, 0x2d1b5154 ;  /* 0x2d1b515400067882 */ /* 0x000fe20000000000 */
[----:B------:R-:W-:Y:S01]  /*05b0*/  UMOV UR7, 0x3f3c71c7 ;  /* 0x3f3c71c700077882 */ /* 0x000fe20000000000 */
[----:B------:R-:W-:-:S03]  /*05c0*/  DFMA R8, R2, UR8, R14 ;  /* 0x0000000802087c2b */ /* 0x000fc6000800000e */
[----:B------:R-:W-:Y:S02]  /*05d0*/  DMUL R10, R12, R10 ;  /* 0x0000000a0c0a7228 */ /* 0x000fe40000000000 */
[----:B------:R-:W-:Y:S01]  /*05e0*/  DFMA R18, R16, R18, UR6 ;  /* 0x0000000610127e2b */ /* 0x000fe20008000012 */
[----:B------:R-:W-:Y:S01]  /*05f0*/  UMOV UR6, 0x923be72d ;  /* 0x923be72d00067882 */ /* 0x000fe20000000000 */
[----:B------:R-:W-:-:S06]  /*0600*/  UMOV UR7, 0x3f624924 ;  /* 0x3f62492400077882 */ /* 0x000fcc0000000000 */
        /* <DEDUP_REMOVED lines=8> */
[----:B------:R-:W-:Y:S02]  /*0690*/  UMOV UR7, 0x3fe62e42 ;  /* 0x3fe62e4200077882 */ /* 0x000fe40000000000 */
[----:B------:R-:W-:Y:S01]  /*06a0*/  DFMA R20, R2, -UR6, R8 ;  /* 0x8000000602147c2b */ /* 0x000fe20008000008 */
[----:B------:R-:W-:Y:S01]  /*06b0*/  UMOV UR6, 0x3b39803f ;  /* 0x3b39803f00067882 */ /* 0x000fe20000000000 */
[----:B------:R-:W-:Y:S02]  /*06c0*/  UMOV UR7, 0x3c7abc9e ;  /* 0x3c7abc9e00077882 */ /* 0x000fe40000000000 */
[----:B------:R-:W-:-:S04]  /*06d0*/  DMUL R18, R16, R18 ;  /* 0x0000001210127228 */ /* 0x000fc80000000000 */
[----:B------:R-:W-:-:S04]  /*06e0*/  DADD R20, -R14, R20 ;  /* 0x000000000e147229 */ /* 0x000fc80000000114 */
[----:B------:R-:W-:-:S08]  /*06f0*/  DFMA R10, R14, R18, R10 ;  /* 0x000000120e0a722b */ /* 0x000fd0000000000a */
[----:B------:R-:W-:-:S08]  /*0700*/  DADD R10, R10, -R20 ;  /* 0x000000000a0a7229 */ /* 0x000fd00000000814 */
[----:B------:R-:W-:-:S08]  /*0710*/  DFMA R10, R2, UR6, R10 ;  /* 0x00000006020a7c2b */ /* 0x000fd0000800000a */
[----:B------:R-:W-:Y:S01]  /*0720*/  DADD R10, R8, R10 ;  /* 0x00000000080a7229 */ /* 0x000fe2000000000a */
[----:B------:R-:W-:Y:S10]  /*0730*/  BRA `(.L_x_4) ;  /* 0x0000000000187947 */ /* 0x000ff40003800000 */
.L_x_3:
[----:B------:R-:W-:Y:S01]  /*0740*/  IMAD.MOV.U32 R2, RZ, RZ, 0x0 ;  /* 0x00000000ff027424 */ /* 0x000fe200078e00ff */
[----:B------:R-:W-:Y:S01]  /*0750*/  LOP3.LUT P0, RZ, R11, 0x7fffffff, RZ, 0xc0, !PT ;  /* 0x7fffffff0bff7812 */ /* 0x000fe2000780c0ff */
[----:B------:R-:W-:-:S06]  /*0760*/  IMAD.MOV.U32 R3, RZ, RZ, 0x7ff00000 ;  /* 0x7ff00000ff037424 */ /* 0x000fcc00078e00ff */
[----:B------:R-:W-:-:S10]  /*0770*/  DFMA R2, R10, R2, +INF ;  /* 0x7ff000000a02742b */ /* 0x000fd40000000002 */
[----:B------:R-:W-:Y:S02]  /*0780*/  FSEL R10, R2, RZ, P0 ;  /* 0x000000ff020a7208 */ /* 0x000fe40000000000 */
[----:B------:R-:W-:-:S07]  /*0790*/  FSEL R11, R3, -QNAN , P0 ;  /* 0xfff00000030b7808 */ /* 0x000fce0000000000 */
.L_x_4:
[----:B------:R-:W-:Y:S05]  /*07a0*/  BSYNC.RECONVERGENT B0 ;  /* 0x0000000000007941 */ /* 0x000fea0003800200 */
.L_x_2:
[----:B------:R-:W0:Y:S01]  /*07b0*/  LDCU UR6, c[0x0][0x380] ;  /* 0x00007000ff0677ac */ /* 0x000e220008000800 */
[----:B------:R-:W-:Y:S01]  /*07c0*/  IMAD.MOV.U32 R2, RZ, RZ, 0x1 ;  /* 0x00000001ff027424 */ /* 0x000fe200078e00ff */
[----:B-----5:R-:W-:Y:S01]  /*07d0*/  DADD R6, R6, -R10 ;  /* 0x0000000006067229 */ /* 0x020fe2000000080a */
[----:B------:R-:W-:Y:S07]  /*07e0*/  BSSY.RECONVERGENT B0, `(.L_x_5) ;  /* 0x0000016000007945 */ /* 0x000fee0003800200 */
[----:B------:R-:W-:Y:S01]  /*07f0*/  DMUL R10, R4, R6 ;  /* 0x00000006040a7228 */ /* 0x000fe20000000000 */
[----:B0-----:R-:W0:Y:S09]  /*0800*/  I2F.F64 R8, UR6 ;  /* 0x0000000600087d12 */ /* 0x001e320008201c00 */
[----:B------:R-:W-:Y:S01]  /*0810*/  FSETP.GEU.AND P1, PT, |R11|, 6.5827683646048100446e-37, PT ;  /* 0x036000000b00780b */ /* 0x000fe20003f2e200 */
[----:B0-----:R-:W0:Y:S02]  /*0820*/  MUFU.RCP64H R3, R9 ;  /* 0x0000000900037308 */ /* 0x001e240000001800 */
[----:B0-----:R-:W-:-:S08]  /*0830*/  DFMA R12, -R8, R2, 1 ;  /* 0x3ff00000080c742b */ /* 0x001fd00000000102 */
[----:B------:R-:W-:-:S08]  /*0840*/  DFMA R12, R12, R12, R12 ;  /* 0x0000000c0c0c722b */ /* 0x000fd0000000000c */
[----:B------:R-:W-:-:S08]  /*0850*/  DFMA R12, R2, R12, R2 ;  /* 0x0000000c020c722b */ /* 0x000fd00000000002 */
[----:B------:R-:W-:-:S08]  /*0860*/  DFMA R2, -R8, R12, 1 ;  /* 0x3ff000000802742b */ /* 0x000fd0000000010c */
[----:B------:R-:W-:-:S08]  /*0870*/  DFMA R2, R12, R2, R12 ;  /* 0x000000020c02722b */ /* 0x000fd0000000000c */
[----:B------:R-:W-:-:S08]  /*0880*/  DMUL R4, R10, R2 ;  /* 0x000000020a047228 */ /* 0x000fd00000000000 */
[----:B------:R-:W-:-:S08]  /*0890*/  DFMA R6, -R8, R4, R10 ;  /* 0x000000040806722b */ /* 0x000fd0000000010a */
[----:B------:R-:W-:-:S10]  /*08a0*/  DFMA R2, R2, R6, R4 ;  /* 0x000000060202722b */ /* 0x000fd40000000004 */
[----:B------:R-:W-:-:S05]  /*08b0*/  FFMA R4, RZ, R9, R3 ;  /* 0x00000009ff047223 */ /* 0x000fca0000000003 */
[----:B------:R-:W-:-:S13]  /*08c0*/  FSETP.GT.AND P0, PT, |R4|, 1.469367938527859385e-39, PT ;  /* 0x001000000400780b */ /* 0x000fda0003f04200 */
[----:B------:R-:W-:Y:S05]  /*08d0*/  @P0 BRA P1, `(.L_x_6) ;  /* 0x0000000000180947 */ /* 0x000fea0000800000 */
[----:B------:R-:W-:Y:S01]  /*08e0*/  IMAD.MOV.U32 R12, RZ, RZ, R10 ;  /* 0x000000ffff0c7224 */ /* 0x000fe200078e000a */
[----:B------:R-:W-:Y:S01]  /*08f0*/  MOV R14, 0x940 ;  /* 0x00000940000e7802 */ /* 0x000fe20000000f00 */
[----:B------:R-:W-:Y:S01]  /*0900*/  IMAD.MOV.U32 R13, RZ, RZ, R11 ;  /* 0x000000ffff0d7224 */ /* 0x000fe200078e000b */
[----:B------:R-:W-:Y:S01]  /*0910*/  MOV R11, R9 ;  /* 0x00000009000b7202 */ /* 0x000fe20000000f00 */
[----:B------:R-:W-:-:S07]  /*0920*/  IMAD.MOV.U32 R10, RZ, RZ, R8 ;  /* 0x000000ffff0a7224 */ /* 0x000fce00078e0008 */
[----:B------:R-:W-:Y:S05]  /*0930*/  CALL.REL.NOINC `($__internal_0_$__cuda_sm20_div_rn_f64_full) ;  /* 0x00000000001c7944 */ /* 0x000fea0003c00000 */
.L_x_6:
[----:B------:R-:W-:Y:S05]  /*0940*/  BSYNC.RECONVERGENT B0 ;  /* 0x0000000000007941 */ /* 0x000fea0003800200 */
.L_x_5:
[----:B------:R-:W0:Y:S02]  /*0950*/  LDC.64 R4, c[0x0][0x3a0] ;  /* 0x0000e800ff047b82 */ /* 0x000e240000000a00 */
[----:B0-----:R-:W-:-:S05]  /*0960*/  IMAD.WIDE R4, R0, 0x8, R4 ;  /* 0x0000000800047825 */ /* 0x001fca00078e0204 */
[----:B------:R-:W2:Y:S02]  /*0970*/  LDG.E.64 R6, desc[UR4][R4.64] ;  /* 0x0000000404067981 */ /* 0x000ea4000c1e1b00 */
[----:B--2---:R-:W-:-:S07]  /*0980*/  DADD R6, R6, -R2 ;  /* 0x0000000006067229 */ /* 0x004fce0000000802 */
[----:B------:R-:W-:Y:S01]  /*0990*/  STG.E.64 desc[UR4][R4.64], R6 ;  /* 0x0000000604007986 */ /* 0x000fe2000c101b04 */
[----:B------:R-:W-:Y:S05]  /*09a0*/  EXIT ;  /* 0x000000000000794d */ /* 0x000fea0003800000 */
        .weak           $__internal_0_$__cuda_sm20_div_rn_f64_full
        .type           $__internal_0_$__cuda_sm20_div_rn_f64_full,@function
        .size           $__internal_0_$__cuda_sm20_div_rn_f64_full,(.L_x_13 - $__internal_0_$__cuda_sm20_div_rn_f64_full)
$__internal_0_$__cuda_sm20_div_rn_f64_full:
[C---:B------:R-:W-:Y:S01]  /*09b0*/  FSETP.GEU.AND P0, PT, |R11|.reuse, 1.469367938527859385e-39, PT ;  /* 0x001000000b00780b */ /* 0x040fe20003f0e200 */
[----:B------:R-:W-:Y:S01]  /*09c0*/  IMAD.MOV.U32 R18, RZ, RZ, 0x1 ;  /* 0x00000001ff127424 */ /* 0x000fe200078e00ff */
[----:B------:R-:W-:Y:S01]  /*09d0*/  LOP3.LUT R8, R11, 0x800fffff, RZ, 0xc0, !PT ;  /* 0x800fffff0b087812 */ /* 0x000fe200078ec0ff */
[----:B------:R-:W-:Y:S01]  /*09e0*/  BSSY.RECONVERGENT B1, `(.L_x_7) ;  /* 0x0000055000017945 */ /* 0x000fe20003800200 */
[C---:B------:R-:W-:Y:S02]  /*09f0*/  FSETP.GEU.AND P2, PT, |R13|.reuse, 1.469367938527859385e-39, PT ;  /* 0x001000000d00780b */ /* 0x040fe40003f4e200 */
[----:B------:R-:W-:Y:S01]  /*0a00*/  LOP3.LUT R9, R8, 0x3ff00000, RZ, 0xfc, !PT ;  /* 0x3ff0000008097812 */ /* 0x000fe200078efcff */
[----:B------:R-:W-:Y:S01]  /*0a10*/  IMAD.MOV.U32 R8, RZ, RZ, R10 ;  /* 0x000000ffff087224 */ /* 0x000fe200078e000a */
[----:B------:R-:W-:Y:S02]  /*0a20*/  LOP3.LUT R16, R13, 0x7ff00000, RZ, 0xc0, !PT ;  /* 0x7ff000000d107812 */ /* 0x000fe400078ec0ff */
[----:B------:R-:W-:-:S03]  /*0a30*/  LOP3.LUT R17, R11, 0x7ff00000, RZ, 0xc0, !PT ;  /* 0x7ff000000b117812 */ /* 0x000fc600078ec0ff */
[----:B------:R-:W-:Y:S01]  /*0a40*/  @!P0 DMUL R8, R10, 8.98846567431157953865e+307 ;  /* 0x7fe000000a088828 */ /* 0x000fe20000000000 */
[C---:B------:R-:W-:Y:S01]  /*0a50*/  ISETP.GE.U32.AND P1, PT, R16.reuse, R17, PT ;  /* 0x000000111000720c */ /* 0x040fe20003f26070 */
[----:B------:R-:W-:Y:S02]  /*0a60*/  IMAD.MOV.U32 R24, RZ, RZ, R16 ;  /* 0x000000ffff187224 */ /* 0x000fe400078e0010 */
[----:B------:R-:W-:Y:S01]  /*0a70*/  @!P2 LOP3.LUT R15, R11, 0x7ff00000, RZ, 0xc0, !PT ;  /* 0x7ff000000b0fa812 */ /* 0x000fe200078ec0ff */
[----:B------:R-:W-:Y:S01]  /*0a80*/  IMAD.MOV.U32 R25, RZ, RZ, R17 ;  /* 0x000000ffff197224 */ /* 0x000fe200078e0011 */
[----:B------:R-:W0:Y:S02]  /*0a90*/  MUFU.RCP64H R19, R9 ;  /* 0x0000000900137308 */ /* 0x000e240000001800 */
[----:B------:R-:W-:Y:S01]  /*0aa0*/  @!P2 ISETP.GE.U32.AND P3, PT, R16, R15, PT ;  /* 0x0000000f1000a20c */ /* 0x000fe20003f66070 */
[----:B------:R-:W-:Y:S01]  /*0ab0*/  IMAD.MOV.U32 R15, RZ, RZ, 0x1ca00000 ;  /* 0x1ca00000ff0f7424 */ /* 0x000fe200078e00ff */
[----:B------:R-:W-:-:S04]  /*0ac0*/  @!P0 LOP3.LUT R25, R9, 0x7ff00000, RZ, 0xc0, !PT ;  /* 0x7ff0000009198812 */ /* 0x000fc800078ec0ff */
[----:B------:R-:W-:-:S04]  /*0ad0*/  @!P2 SEL R21, R15, 0x63400000, !P3 ;  /* 0x634000000f15a807 */ /* 0x000fc80005800000 */
[----:B------:R-:W-:-:S04]  /*0ae0*/  @!P2 LOP3.LUT R22, R21, 0x80000000, R13, 0xf8, !PT ;  /* 0x800000001516a812 */ /* 0x000fc800078ef80d */
[----:B------:R-:W-:Y:S01]  /*0af0*/  @!P2 LOP3.LUT R23, R22, 0x100000, RZ, 0xfc, !PT ;  /* 0x001000001617a812 */ /* 0x000fe200078efcff */
[----:B0-----:R-:W-:Y:S01]  /*0b00*/  DFMA R2, R18, -R8, 1 ;  /* 0x3ff000001202742b */ /* 0x001fe20000000808 */
[----:B------:R-:W-:-:S07]  /*0b10*/  @!P2 IMAD.MOV.U32 R22, RZ, RZ, RZ ;  /* 0x000000ffff16a224 */ /* 0x000fce00078e00ff */
[----:B------:R-:W-:-:S08]  /*0b20*/  DFMA R2, R2, R2, R2 ;  /* 0x000000020202722b */ /* 0x000fd00000000002 */
[----:B------:R-:W-:Y:S01]  /*0b30*/  DFMA R18, R18, R2, R18 ;  /* 0x000000021212722b */ /* 0x000fe20000000012 */
[----:B------:R-:W-:Y:S01]  /*0b40*/  SEL R3, R15, 0x63400000, !P1 ;  /* 0x634000000f037807 */ /* 0x000fe20004800000 */
[----:B------:R-:W-:-:S03]  /*0b50*/  IMAD.MOV.U32 R2, RZ, RZ, R12 ;  /* 0x000000ffff027224 */ /* 0x000fc600078e000c */
[----:B------:R-:W-:-:S03]  /*0b60*/  LOP3.LUT R3, R3, 0x800fffff, R13, 0xf8, !PT ;  /* 0x800fffff03037812 */ /* 0x000fc600078ef80d */
[----:B------:R-:W-:-:S03]  /*0b70*/  DFMA R20, R18, -R8, 1 ;  /* 0x3ff000001214742b */ /* 0x000fc60000000808 */
[----:B------:R-:W-:-:S05]  /*0b80*/  @!P2 DFMA R2, R2, 2, -R22 ;  /* 0x400000000202a82b */ /* 0x000fca0000000816 */
[----:B------:R-:W-:-:S05]  /*0b90*/  DFMA R18, R18, R20, R18 ;  /* 0x000000141212722b */ /* 0x000fca0000000012 */
[----:B------:R-:W-:-:S03]  /*0ba0*/  @!P2 LOP3.LUT R24, R3, 0x7ff00000, RZ, 0xc0, !PT ;  /* 0x7ff000000318a812 */ /* 0x000fc600078ec0ff */
[----:B------:R-:W-:Y:S02]  /*0bb0*/  DMUL R20, R18, R2 ;  /* 0x0000000212147228 */ /* 0x000fe40000000000 */
[----:B------:R-:W-:-:S05]  /*0bc0*/  VIADD R17, R24, 0xffffffff ;  /* 0xffffffff18117836 */ /* 0x000fca0000000000 */
[----:B------:R-:W-:Y:S01]  /*0bd0*/  ISETP.GT.U32.AND P0, PT, R17, 0x7feffffe, PT ;  /* 0x7feffffe1100780c */ /* 0x000fe20003f04070 */
[----:B------:R-:W-:Y:S01]  /*0be0*/  VIADD R17, R25, 0xffffffff ;  /* 0xffffffff19117836 */ /* 0x000fe20000000000 */
[----:B------:R-:W-:-:S04]  /*0bf0*/  DFMA R22, R20, -R8, R2 ;  /* 0x800000081416722b */ /* 0x000fc80000000002 */
[----:B------:R-:W-:-:S04]  /*0c00*/  ISETP.GT.U32.OR P0, PT, R17, 0x7feffffe, P0 ;  /* 0x7feffffe1100780c */ /* 0x000fc80000704470 */
[----:B------:R-:W-:-:S09]  /*0c10*/  DFMA R18, R18, R22, R20 ;  /* 0x000000161212722b */ /* 0x000fd20000000014 */
[----:B------:R-:W-:Y:S05]  /*0c20*/  @P0 BRA `(.L_x_8) ;  /* 0x00000000006c0947 */ /* 0x000fea0003800000 */
[----:B------:R-:W-:Y:S01]  /*0c30*/  LOP3.LUT R13, R11, 0x7ff00000, RZ, 0xc0, !PT ;  /* 0x7ff000000b0d7812 */ /* 0x000fe200078ec0ff */
[----:B------:R-:W-:-:S03]  /*0c40*/  IMAD.MOV.U32 R20, RZ, RZ, RZ ;  /* 0x000000ffff147224 */ /* 0x000fc600078e00ff */
[CC--:B------:R-:W-:Y:S02]  /*0c50*/  VIADDMNMX R12, R16.reuse, -R13.reuse, 0xb9600000, !PT ;  /* 0xb9600000100c7446 */ /* 0x0c0fe4000780090d */
[----:B------:R-:W-:Y:S02]  /*0c60*/  ISETP.GE.U32.AND P0, PT, R16, R13, PT ;  /* 0x0000000d1000720c */ /* 0x000fe40003f06070 */
[----:B------:R-:W-:Y:S02]  /*0c70*/  VIMNMX R12, PT, PT, R12, 0x46a00000, PT ;  /* 0x46a000000c0c7848 */ /* 0x000fe40003fe0100 */
[----:B------:R-:W-:-:S05]  /*0c80*/  SEL R15, R15, 0x63400000, !P0 ;  /* 0x634000000f0f7807 */ /* 0x000fca0004000000 */
[----:B------:R-:W-:-:S04]  /*0c90*/  IMAD.IADD R12, R12, 0x1, -R15 ;  /* 0x000000010c0c7824 */ /* 0x000fc800078e0a0f */
[----:B------:R-:W-:-:S06]  /*0ca0*/  VIADD R21, R12, 0x7fe00000 ;  /* 0x7fe000000c157836 */ /* 0x000fcc0000000000 */
[----:B------:R-:W-:-:S10]  /*0cb0*/  DMUL R16, R18, R20 ;  /* 0x0000001412107228 */ /* 0x000fd40000000000 */
[----:B------:R-:W-:-:S13]  /*0cc0*/  FSETP.GTU.AND P0, PT, |R17|, 1.469367938527859385e-39, PT ;  /* 0x001000001100780b */ /* 0x000fda0003f0c200 */
[----:B------:R-:W-:Y:S05]  /*0cd0*/  @P0 BRA `(.L_x_9) ;  /* 0x0000000000940947 */ /* 0x000fea0003800000 */
[----:B------:R-:W-:Y:S01]  /*0ce0*/  DFMA R2, R18, -R8, R2 ;  /* 0x800000081202722b */ /* 0x000fe20000000002 */
[----:B------:R-:W-:-:S09]  /*0cf0*/  IMAD.MOV.U32 R20, RZ, RZ, RZ ;  /* 0x000000ffff147224 */ /* 0x000fd200078e00ff */
[C---:B------:R-:W-:Y:S02]  /*0d00*/  FSETP.NEU.AND P0, PT, R3.reuse, RZ, PT ;  /* 0x000000ff0300720b */ /* 0x040fe40003f0d000 */
[----:B------:R-:W-:-:S04]  /*0d10*/  LOP3.LUT R11, R3, 0x80000000, R11, 0x48, !PT ;  /* 0x80000000030b7812 */ /* 0x000fc800078e480b */
[----:B------:R-:W-:-:S07]  /*0d20*/  LOP3.LUT R21, R11, R21, RZ, 0xfc, !PT ;  /* 0x000000150b157212 */ /* 0x000fce00078efcff */
[----:B------:R-:W-:Y:S05]  /*0d30*/  @!P0 BRA `(.L_x_9) ;  /* 0x00000000007c8947 */ /* 0x000fea0003800000 */
[----:B------:R-:W-:Y:S01]  /*0d40*/  IADD3 R3, PT, PT, -R12, RZ, RZ ;  /* 0x000000ff0c037210 */ /* 0x000fe20007ffe1ff */
[----:B------:R-:W-:-:S06]  /*0d50*/  IMAD.MOV.U32 R2, RZ, RZ, RZ ;  /* 0x000000ffff027224 */ /* 0x000fcc00078e00ff */
[----:B------:R-:W-:Y:S02]  /*0d60*/  DFMA R2, R16, -R2, R18 ;  /* 0x800000021002722b */ /* 0x000fe40000000012 */
[----:B------:R-:W-:-:S04]  /*0d70*/  DMUL.RP R18, R18, R20 ;  /* 0x0000001412127228 */ /* 0x000fc80000008000 */
[----:B------:R-:W-:-:S04]  /*0d80*/  IADD3 R2, PT, PT, -R12, -0x43300000, RZ ;  /* 0xbcd000000c027810 */ /* 0x000fc80007ffe1ff */
[----:B------:R-:W-:Y:S02]  /*0d90*/  FSETP.NEU.AND P0, PT, |R3|, R2, PT ;  /* 0x000000020300720b */ /* 0x000fe40003f0d200 */
[----:B------:R-:W-:Y:S02]  /*0da0*/  LOP3.LUT R11, R19, R11, RZ, 0x3c, !PT ;  /* 0x0000000b130b7212 */ /* 0x000fe400078e3cff */
[----:B------:R-:W-:Y:S02]  /*0db0*/  FSEL R16, R18, R16, !P0 ;  /* 0x0000001012107208 */ /* 0x000fe40004000000 */
[----:B------:R-:W-:Y:S01]  /*0dc0*/  FSEL R17, R11, R17, !P0 ;  /* 0x000000110b117208 */ /* 0x000fe20004000000 */
[----:B------:R-:W-:Y:S06]  /*0dd0*/  BRA `(.L_x_9) ;  /* 0x0000000000547947 */ /* 0x000fec0003800000 */
.L_x_8:
[----:B------:R-:W-:-:S14]  /*0de0*/  DSETP.NAN.AND P0, PT, R12, R12, PT ;  /* 0x0000000c0c00722a */ /* 0x000fdc0003f08000 */
[----:B------:R-:W-:Y:S05]  /*0df0*/  @P0 BRA `(.L_x_10) ;  /* 0x0000000000440947 */ /* 0x000fea0003800000 */
[----:B------:R-:W-:-:S14]  /*0e00*/  DSETP.NAN.AND P0, PT, R10, R10, PT ;  /* 0x0000000a0a00722a */ /* 0x000fdc0003f08000 */
[----:B------:R-:W-:Y:S05]  /*0e10*/  @P0 BRA `(.L_x_11) ;  /* 0x0000000000300947 */ /* 0x000fea0003800000 */
[----:B------:R-:W-:Y:S01]  /*0e20*/  ISETP.NE.AND P0, PT, R24, R25, PT ;  /* 0x000000191800720c */ /* 0x000fe20003f05270 */
[----:B------:R-:W-:Y:S02]  /*0e30*/  IMAD.MOV.U32 R16, RZ, RZ, 0x0 ;  /* 0x00000000ff107424 */ /* 0x000fe400078e00ff */
[----:B------:R-:W-:-:S10]  /*0e40*/  IMAD.MOV.U32 R17, RZ, RZ, -0x80000 ;  /* 0xfff80000ff117424 */ /* 0x000fd400078e00ff */
[----:B------:R-:W-:Y:S05]  /*0e50*/  @!P0 BRA `(.L_x_9) ;  /* 0x0000000000348947 */ /* 0x000fea0003800000 */
[----:B------:R-:W-:Y:S02]  /*0e60*/  ISETP.NE.AND P0, PT, R24, 0x7ff00000, PT ;  /* 0x7ff000001800780c */ /* 0x000fe40003f05270 */
[----:B------:R-:W-:Y:S02]  /*0e70*/  LOP3.LUT R17, R13, 0x80000000, R11, 0x48, !PT ;  /* 0x800000000d117812 */ /* 0x000fe400078e480b */
[----:B------:R-:W-:-:S13]  /*0e80*/  ISETP.EQ.OR P0, PT, R25, RZ, !P0 ;  /* 0x000000ff1900720c */ /* 0x000fda0004702670 */
[----:B------:R-:W-:Y:S01]  /*0e90*/  @P0 LOP3.LUT R2, R17, 0x7ff00000, RZ, 0xfc, !PT ;  /* 0x7ff0000011020812 */ /* 0x000fe200078efcff */
[----:B------:R-:W-:Y:S02]  /*0ea0*/  @!P0 IMAD.MOV.U32 R16, RZ, RZ, RZ ;  /* 0x000000ffff108224 */ /* 0x000fe400078e00ff */
[----:B------:R-:W-:Y:S02]  /*0eb0*/  @P0 IMAD.MOV.U32 R16, RZ, RZ, RZ ;  /* 0x000000ffff100224 */ /* 0x000fe400078e00ff */
[----:B------:R-:W-:Y:S01]  /*0ec0*/  @P0 IMAD.MOV.U32 R17, RZ, RZ, R2 ;  /* 0x000000ffff110224 */ /* 0x000fe200078e0002 */
[----:B------:R-:W-:Y:S06]  /*0ed0*/  BRA `(.L_x_9) ;  /* 0x0000000000147947 */ /* 0x000fec0003800000 */
.L_x_11:
[----:B------:R-:W-:Y:S01]  /*0ee0*/  LOP3.LUT R17, R11, 0x80000, RZ, 0xfc, !PT ;  /* 0x000800000b117812 */ /* 0x000fe200078efcff */
[----:B------:R-:W-:Y:S01]  /*0ef0*/  IMAD.MOV.U32 R16, RZ, RZ, R10 ;  /* 0x000000ffff107224 */ /* 0x000fe200078e000a */
[----:B------:R-:W-:Y:S06]  /*0f00*/  BRA `(.L_x_9) ;  /* 0x0000000000087947 */ /* 0x000fec0003800000 */
.L_x_10:
[----:B------:R-:W-:Y:S01]  /*0f10*/  LOP3.LUT R17, R13, 0x80000, RZ, 0xfc, !PT ;  /* 0x000800000d117812 */ /* 0x000fe200078efcff */
[----:B------:R-:W-:-:S07]  /*0f20*/  IMAD.MOV.U32 R16, RZ, RZ, R12 ;  /* 0x000000ffff107224 */ /* 0x000fce00078e000c */
.L_x_9:
[----:B------:R-:W-:Y:S05]  /*0f30*/  BSYNC.RECONVERGENT B1 ;  /* 0x0000000000017941 */ /* 0x000fea0003800200 */
.L_x_7:
[----:B------:R-:W-:Y:S02]  /*0f40*/  IMAD.MOV.U32 R15, RZ, RZ, 0x0 ;  /* 0x00000000ff0f7424 */ /* 0x000fe400078e00ff */
[----:B------:R-:W-:Y:S02]  /*0f50*/  IMAD.MOV.U32 R2, RZ, RZ, R16 ;  /* 0x000000ffff027224 */ /* 0x000fe400078e0010 */
[----:B------:R-:W-:Y:S01]  /*0f60*/  IMAD.MOV.U32 R3, RZ, RZ, R17 ;  /* 0x000000ffff037224 */ /* 0x000fe200078e0011 */
[----:B------:R-:W-:Y:S06]  /*0f70*/  RET.REL.NODEC R14 `(DXbinaryentropyXsigmoidY) ;  /* 0xfffffff00e207950 */ /* 0x000fec0003c3ffff */
.L_x_12:
[----:B------:R-:W-:-:S00]  /*0f80*/  BRA `(.L_x_12) ;  /* 0xfffffffc00fc7947 */ /* 0x000fc0000383ffff */
[----:B------:R-:W-:-:S00]  /*0f90*/  NOP ;  /* 0x0000000000007918 */ /* 0x000fc00000000000 */
        /* <DEDUP_REMOVED lines=14> */
.L_x_13:


//--------------------- .nv.shared.reserved.0     --------------------------
	.section	.nv.shared.reserved.0,"aw",@nobits
	.weak		__nv_reservedSMEM_offset_0_alias
	.size		__nv_reservedSMEM_offset_0_alias, 0, 64
	.other		__nv_reservedSMEM_offset_0_alias,@"STO_CUDA_RESERVED_SHARED STV_DEFAULT"
__nv_reservedSMEM_offset_0_alias:
	.zero		0
	.zero		64


//--------------------- .nv.constant0.DXbinaryentropyXsigmoidY --------------------------
	.section	.nv.constant0.DXbinaryentropyXsigmoidY,"a",@progbits
	.sectionflags	@""
	.align	4
.nv.constant0.DXbinaryentropyXsigmoidY:
	.zero		936


//--------------------- SYMBOLS --------------------------

	.type		.nv.reservedSmem.offset0,@object
	.size		.nv.reservedSmem.offset0,0x4
